//
// Generated by NVIDIA NVVM Compiler
//
// Compiler Build ID: CL-36424714
// Cuda compilation tools, release 13.0, V13.0.88
// Based on NVVM 20.0.0
//

.version 9.0
.target sm_100
.address_size 64

	// .globl	_Z16reduction_kernelP7ComplexPKS_i
// _ZZ16reduction_kernelP7ComplexPKS_iE4smem has been demoted

.visible .entry _Z16reduction_kernelP7ComplexPKS_i(
	.param .u64 .ptr .align 1 _Z16reduction_kernelP7ComplexPKS_i_param_0,
	.param .u64 .ptr .align 1 _Z16reduction_kernelP7ComplexPKS_i_param_1,
	.param .u32 _Z16reduction_kernelP7ComplexPKS_i_param_2
)
{
	.reg .pred 	%p<50>;
	.reg .b32 	%r<120>;
	.reg .b64 	%rd<16>;
	.reg .b64 	%fd<96>;
	// demoted variable
	.shared .align 8 .b8 _ZZ16reduction_kernelP7ComplexPKS_iE4smem[1024];
	ld.param.u64 	%rd3, [_Z16reduction_kernelP7ComplexPKS_i_param_0];
	ld.param.u64 	%rd4, [_Z16reduction_kernelP7ComplexPKS_i_param_1];
	ld.param.u32 	%r16, [_Z16reduction_kernelP7ComplexPKS_i_param_2];
	cvta.to.global.u64 	%rd1, %rd4;
	mov.u32 	%r1, %ctaid.x;
	mov.u32 	%r2, %ntid.x;
	mov.u32 	%r3, %tid.x;
	mad.lo.s32 	%r118, %r1, %r2, %r3;
	mov.u32 	%r17, %nctaid.x;
	mul.lo.s32 	%r5, %r17, %r2;
	setp.ge.s32 	%p1, %r118, %r16;
	mov.f64 	%fd92, 0d0000000000000000;
	mov.f64 	%fd93, %fd92;
	@%p1 bra 	$L__BB0_7;
	add.s32 	%r18, %r118, %r5;
	max.s32 	%r19, %r16, %r18;
	setp.lt.s32 	%p2, %r18, %r16;
	selp.u32 	%r20, 1, 0, %p2;
	add.s32 	%r21, %r18, %r20;
	sub.s32 	%r22, %r19, %r21;
	div.u32 	%r23, %r22, %r5;
	add.s32 	%r6, %r23, %r20;
	and.b32  	%r24, %r6, 3;
	setp.eq.s32 	%p3, %r24, 3;
	mov.f64 	%fd93, 0d0000000000000000;
	mov.f64 	%fd92, %fd93;
	@%p3 bra 	$L__BB0_4;
	add.s64 	%rd2, %rd1, 8;
	add.s32 	%r25, %r6, 1;
	and.b32  	%r26, %r25, 3;
	neg.s32 	%r116, %r26;
	mov.f64 	%fd93, 0d0000000000000000;
$L__BB0_3:
	.pragma "nounroll";
	mul.wide.s32 	%rd5, %r118, 16;
	add.s64 	%rd6, %rd2, %rd5;
	ld.global.f64 	%fd27, [%rd6+-8];
	add.f64 	%fd93, %fd93, %fd27;
	ld.global.f64 	%fd28, [%rd6];
	add.f64 	%fd92, %fd92, %fd28;
	add.s32 	%r118, %r118, %r5;
	add.s32 	%r116, %r116, 1;
	setp.ne.s32 	%p4, %r116, 0;
	@%p4 bra 	$L__BB0_3;
$L__BB0_4:
	setp.lt.u32 	%p5, %r6, 3;
	@%p5 bra 	$L__BB0_7;
	mul.wide.s32 	%rd9, %r5, 16;
	shl.b32 	%r27, %r5, 2;
$L__BB0_6:
	mul.wide.s32 	%rd7, %r118, 16;
	add.s64 	%rd8, %rd1, %rd7;
	ld.global.f64 	%fd29, [%rd8];
	add.f64 	%fd30, %fd93, %fd29;
	ld.global.f64 	%fd31, [%rd8+8];
	add.f64 	%fd32, %fd92, %fd31;
	add.s64 	%rd10, %rd8, %rd9;
	ld.global.f64 	%fd33, [%rd10];
	add.f64 	%fd34, %fd30, %fd33;
	ld.global.f64 	%fd35, [%rd10+8];
	add.f64 	%fd36, %fd32, %fd35;
	add.s64 	%rd11, %rd10, %rd9;
	ld.global.f64 	%fd37, [%rd11];
	add.f64 	%fd38, %fd34, %fd37;
	ld.global.f64 	%fd39, [%rd11+8];
	add.f64 	%fd40, %fd36, %fd39;
	add.s64 	%rd12, %rd11, %rd9;
	ld.global.f64 	%fd41, [%rd12];
	add.f64 	%fd93, %fd38, %fd41;
	ld.global.f64 	%fd42, [%rd12+8];
	add.f64 	%fd92, %fd40, %fd42;
	add.s32 	%r118, %r27, %r118;
	setp.lt.s32 	%p6, %r118, %r16;
	@%p6 bra 	$L__BB0_6;
$L__BB0_7:
	add.s32 	%r15, %r2, 31;
	and.b32  	%r68, %r3, 31;
	// begin inline asm
	mov.b64 {%r28,%r29}, %fd93;
	// end inline asm
	shfl.sync.bfly.b32	%r31|%p7, %r29, 16, 31, -1;
	shfl.sync.bfly.b32	%r30|%p8, %r28, 16, 31, -1;
	// begin inline asm
	mov.b64 %fd44, {%r30,%r31};
	// end inline asm
	// begin inline asm
	mov.b64 {%r32,%r33}, %fd92;
	// end inline asm
	shfl.sync.bfly.b32	%r35|%p9, %r33, 16, 31, -1;
	shfl.sync.bfly.b32	%r34|%p10, %r32, 16, 31, -1;
	// begin inline asm
	mov.b64 %fd46, {%r34,%r35};
	// end inline asm
	add.f64 	%fd47, %fd93, %fd44;
	add.f64 	%fd49, %fd92, %fd46;
	// begin inline asm
	mov.b64 {%r36,%r37}, %fd47;
	// end inline asm
	shfl.sync.bfly.b32	%r39|%p11, %r37, 8, 31, -1;
	shfl.sync.bfly.b32	%r38|%p12, %r36, 8, 31, -1;
	// begin inline asm
	mov.b64 %fd48, {%r38,%r39};
	// end inline asm
	// begin inline asm
	mov.b64 {%r40,%r41}, %fd49;
	// end inline asm
	shfl.sync.bfly.b32	%r43|%p13, %r41, 8, 31, -1;
	shfl.sync.bfly.b32	%r42|%p14, %r40, 8, 31, -1;
	// begin inline asm
	mov.b64 %fd50, {%r42,%r43};
	// end inline asm
	add.f64 	%fd51, %fd47, %fd48;
	add.f64 	%fd53, %fd49, %fd50;
	// begin inline asm
	mov.b64 {%r44,%r45}, %fd51;
	// end inline asm
	shfl.sync.bfly.b32	%r47|%p15, %r45, 4, 31, -1;
	shfl.sync.bfly.b32	%r46|%p16, %r44, 4, 31, -1;
	// begin inline asm
	mov.b64 %fd52, {%r46,%r47};
	// end inline asm
	// begin inline asm
	mov.b64 {%r48,%r49}, %fd53;
	// end inline asm
	shfl.sync.bfly.b32	%r51|%p17, %r49, 4, 31, -1;
	shfl.sync.bfly.b32	%r50|%p18, %r48, 4, 31, -1;
	// begin inline asm
	mov.b64 %fd54, {%r50,%r51};
	// end inline asm
	add.f64 	%fd55, %fd51, %fd52;
	add.f64 	%fd57, %fd53, %fd54;
	// begin inline asm
	mov.b64 {%r52,%r53}, %fd55;
	// end inline asm
	shfl.sync.bfly.b32	%r55|%p19, %r53, 2, 31, -1;
	shfl.sync.bfly.b32	%r54|%p20, %r52, 2, 31, -1;
	// begin inline asm
	mov.b64 %fd56, {%r54,%r55};
	// end inline asm
	// begin inline asm
	mov.b64 {%r56,%r57}, %fd57;
	// end inline asm
	shfl.sync.bfly.b32	%r59|%p21, %r57, 2, 31, -1;
	shfl.sync.bfly.b32	%r58|%p22, %r56, 2, 31, -1;
	// begin inline asm
	mov.b64 %fd58, {%r58,%r59};
	// end inline asm
	add.f64 	%fd59, %fd55, %fd56;
	add.f64 	%fd61, %fd57, %fd58;
	// begin inline asm
	mov.b64 {%r60,%r61}, %fd59;
	// end inline asm
	shfl.sync.bfly.b32	%r63|%p23, %r61, 1, 31, -1;
	shfl.sync.bfly.b32	%r62|%p24, %r60, 1, 31, -1;
	// begin inline asm
	mov.b64 %fd60, {%r62,%r63};
	// end inline asm
	// begin inline asm
	mov.b64 {%r64,%r65}, %fd61;
	// end inline asm
	shfl.sync.bfly.b32	%r67|%p25, %r65, 1, 31, -1;
	shfl.sync.bfly.b32	%r66|%p26, %r64, 1, 31, -1;
	// begin inline asm
	mov.b64 %fd62, {%r66,%r67};
	// end inline asm
	add.f64 	%fd15, %fd59, %fd60;
	add.f64 	%fd16, %fd61, %fd62;
	setp.ne.s32 	%p27, %r68, 0;
	@%p27 bra 	$L__BB0_9;
	shr.u32 	%r69, %r3, 1;
	mov.u32 	%r70, _ZZ16reduction_kernelP7ComplexPKS_iE4smem;
	add.s32 	%r71, %r70, %r69;
	st.shared.f64 	[%r71], %fd15;
	st.shared.f64 	[%r71+8], %fd16;
$L__BB0_9:
	bar.sync 	0;
	shr.u32 	%r72, %r15, 5;
	setp.ge.u32 	%p28, %r3, %r72;
	mov.f64 	%fd94, 0d0000000000000000;
	mov.f64 	%fd95, %fd94;
	@%p28 bra 	$L__BB0_11;
	shl.b32 	%r73, %r3, 4;
	mov.u32 	%r74, _ZZ16reduction_kernelP7ComplexPKS_iE4smem;
	add.s32 	%r75, %r74, %r73;
	ld.shared.f64 	%fd95, [%r75];
	ld.shared.f64 	%fd94, [%r75+8];
$L__BB0_11:
	// begin inline asm
	mov.b64 {%r76,%r77}, %fd95;
	// end inline asm
	shfl.sync.bfly.b32	%r79|%p29, %r77, 16, 31, -1;
	shfl.sync.bfly.b32	%r78|%p30, %r76, 16, 31, -1;
	// begin inline asm
	mov.b64 %fd65, {%r78,%r79};
	// end inline asm
	// begin inline asm
	mov.b64 {%r80,%r81}, %fd94;
	// end inline asm
	shfl.sync.bfly.b32	%r83|%p31, %r81, 16, 31, -1;
	shfl.sync.bfly.b32	%r82|%p32, %r80, 16, 31, -1;
	// begin inline asm
	mov.b64 %fd67, {%r82,%r83};
	// end inline asm
	add.f64 	%fd68, %fd95, %fd65;
	add.f64 	%fd70, %fd94, %fd67;
	// begin inline asm
	mov.b64 {%r84,%r85}, %fd68;
	// end inline asm
	shfl.sync.bfly.b32	%r87|%p33, %r85, 8, 31, -1;
	shfl.sync.bfly.b32	%r86|%p34, %r84, 8, 31, -1;
	// begin inline asm
	mov.b64 %fd69, {%r86,%r87};
	// end inline asm
	// begin inline asm
	mov.b64 {%r88,%r89}, %fd70;
	// end inline asm
	shfl.sync.bfly.b32	%r91|%p35, %r89, 8, 31, -1;
	shfl.sync.bfly.b32	%r90|%p36, %r88, 8, 31, -1;
	// begin inline asm
	mov.b64 %fd71, {%r90,%r91};
	// end inline asm
	add.f64 	%fd72, %fd68, %fd69;
	add.f64 	%fd74, %fd70, %fd71;
	// begin inline asm
	mov.b64 {%r92,%r93}, %fd72;
	// end inline asm
	shfl.sync.bfly.b32	%r95|%p37, %r93, 4, 31, -1;
	shfl.sync.bfly.b32	%r94|%p38, %r92, 4, 31, -1;
	// begin inline asm
	mov.b64 %fd73, {%r94,%r95};
	// end inline asm
	// begin inline asm
	mov.b64 {%r96,%r97}, %fd74;
	// end inline asm
	shfl.sync.bfly.b32	%r99|%p39, %r97, 4, 31, -1;
	shfl.sync.bfly.b32	%r98|%p40, %r96, 4, 31, -1;
	// begin inline asm
	mov.b64 %fd75, {%r98,%r99};
	// end inline asm
	add.f64 	%fd76, %fd72, %fd73;
	add.f64 	%fd78, %fd74, %fd75;
	// begin inline asm
	mov.b64 {%r100,%r101}, %fd76;
	// end inline asm
	shfl.sync.bfly.b32	%r103|%p41, %r101, 2, 31, -1;
	shfl.sync.bfly.b32	%r102|%p42, %r100, 2, 31, -1;
	// begin inline asm
	mov.b64 %fd77, {%r102,%r103};
	// end inline asm
	// begin inline asm
	mov.b64 {%r104,%r105}, %fd78;
	// end inline asm
	shfl.sync.bfly.b32	%r107|%p43, %r105, 2, 31, -1;
	shfl.sync.bfly.b32	%r106|%p44, %r104, 2, 31, -1;
	// begin inline asm
	mov.b64 %fd79, {%r106,%r107};
	// end inline asm
	add.f64 	%fd80, %fd76, %fd77;
	add.f64 	%fd82, %fd78, %fd79;
	// begin inline asm
	mov.b64 {%r108,%r109}, %fd80;
	// end inline asm
	shfl.sync.bfly.b32	%r111|%p45, %r109, 1, 31, -1;
	shfl.sync.bfly.b32	%r110|%p46, %r108, 1, 31, -1;
	// begin inline asm
	mov.b64 %fd81, {%r110,%r111};
	// end inline asm
	// begin inline asm
	mov.b64 {%r112,%r113}, %fd82;
	// end inline asm
	shfl.sync.bfly.b32	%r115|%p47, %r113, 1, 31, -1;
	shfl.sync.bfly.b32	%r114|%p48, %r112, 1, 31, -1;
	// begin inline asm
	mov.b64 %fd83, {%r114,%r115};
	// end inline asm
	add.f64 	%fd21, %fd80, %fd81;
	add.f64 	%fd22, %fd82, %fd83;
	bar.warp.sync 	-1;
	setp.ne.s32 	%p49, %r3, 0;
	@%p49 bra 	$L__BB0_13;
	st.shared.f64 	[_ZZ16reduction_kernelP7ComplexPKS_iE4smem], %fd21;
	st.shared.f64 	[_ZZ16reduction_kernelP7ComplexPKS_iE4smem+8], %fd22;
	cvta.to.global.u64 	%rd13, %rd3;
	mul.wide.u32 	%rd14, %r1, 16;
	add.s64 	%rd15, %rd13, %rd14;
	st.global.f64 	[%rd15], %fd21;
	st.global.f64 	[%rd15+8], %fd22;
$L__BB0_13:
	ret;

}


// ===== COMPILED SASS (sm_100) =====

	.target	sm_100

	.elftype	@"ET_EXEC"


//--------------------- .note.nv.tkinfo           --------------------------
	.section	.note.nv.tkinfo,"",@"SHT_NOTE"
	.sectionflags	@"SHF_NOTE_NV_TKINFO"
	.tkinfo
        /*0018*/ 	.word	0x00000002
        /*0030*/ 	.string	""
        /*0030*/ 	.string	"ptxas"
        /*0030*/ 	.string	"Cuda compilation tools, release 13.0, V13.0.88"
        /*0030*/ 	.string	"Build cuda_13.0.r13.0/compiler.36424714_0"
        /*0030*/ 	.string	"-arch sm_100 -m 64 "



//--------------------- .note.nv.cuinfo           --------------------------
	.section	.note.nv.cuinfo,"",@"SHT_NOTE"
	.sectionflags	@"SHF_NOTE_NV_CUINFO"
        /*0018*/ 	.short	0x0002
        /*001a*/ 	.short	0x0064
        /*001c*/ 	.short	0x0082
	.zero		2


//--------------------- .nv.info                  --------------------------
	.section	.nv.info,"",@"SHT_CUDA_INFO"
	.align	4


	//----- nvinfo : EIATTR_REGCOUNT
	.align		4
        /*0000*/ 	.byte	0x04, 0x2f
        /*0002*/ 	.short	(.L_1 - .L_0)
	.align		4
.L_0:
        /*0004*/ 	.word	index@(_Z16reduction_kernelP7ComplexPKS_i)
        /*0008*/ 	.word	0x00000020


	//----- nvinfo : EIATTR_FRAME_SIZE
	.align		4
.L_1:
        /*000c*/ 	.byte	0x04, 0x11
        /*000e*/ 	.short	(.L_3 - .L_2)
	.align		4
.L_2:
        /*0010*/ 	.word	index@(_Z16reduction_kernelP7ComplexPKS_i)
        /*0014*/ 	.word	0x00000000


	//----- nvinfo : EIATTR_MIN_STACK_SIZE
	.align		4
.L_3:
        /*0018*/ 	.byte	0x04, 0x12
        /*001a*/ 	.short	(.L_5 - .L_4)
	.align		4
.L_4:
        /*001c*/ 	.word	index@(_Z16reduction_kernelP7ComplexPKS_i)
        /*0020*/ 	.word	0x00000000
.L_5:


//--------------------- .nv.compat                --------------------------
	.section	.nv.compat,"",@"SHT_CUDA_COMPAT_INFO"
	.align	4
        /*0000*/ 	.byte	0x02, 0x09, 0x00, 0x00, 0x02, 0x02, 0x01, 0x00, 0x02, 0x05, 0x05, 0x00, 0x03, 0x07, 0x01, 0x01
        /*0010*/ 	.byte	0x02, 0x03, 0x00, 0x00, 0x02, 0x06, 0x01, 0x00, 0x04, 0x0b, 0x08, 0x00, 0x01, 0x00, 0x00, 0x00
        /*0020*/ 	.byte	0x00, 0x00, 0x00, 0x00


//--------------------- .nv.info._Z16reduction_kernelP7ComplexPKS_i --------------------------
	.section	.nv.info._Z16reduction_kernelP7ComplexPKS_i,"",@"SHT_CUDA_INFO"
	.sectionflags	@""
	.align	4


	//----- nvinfo : EIATTR_CUDA_API_VERSION
	.align		4
        /*0000*/ 	.byte	0x04, 0x37
        /*0002*/ 	.short	(.L_7 - .L_6)
.L_6:
        /*0004*/ 	.word	0x00000082


	//----- nvinfo : EIATTR_KPARAM_INFO
	.align		4
.L_7:
        /*0008*/ 	.byte	0x04, 0x17
        /*000a*/ 	.short	(.L_9 - .L_8)
.L_8:
        /*000c*/ 	.word	0x00000000
        /*0010*/ 	.short	0x0002
        /*0012*/ 	.short	0x0010
        /*0014*/ 	.byte	0x00, 0xf0, 0x11, 0x00


	//----- nvinfo : EIATTR_KPARAM_INFO
	.align		4
.L_9:
        /*0018*/ 	.byte	0x04, 0x17
        /*001a*/ 	.short	(.L_11 - .L_10)
.L_10:
        /*001c*/ 	.word	0x00000000
        /*0020*/ 	.short	0x0001
        /*0022*/ 	.short	0x0008
        /*0024*/ 	.byte	0x00, 0xf5, 0x21, 0x00


	//----- nvinfo : EIATTR_KPARAM_INFO
	.align		4
.L_11:
        /*0028*/ 	.byte	0x04, 0x17
        /*002a*/ 	.short	(.L_13 - .L_12)
.L_12:
        /*002c*/ 	.word	0x00000000
        /*0030*/ 	.short	0x0000
        /*0032*/ 	.short	0x0000
        /*0034*/ 	.byte	0x00, 0xf5, 0x21, 0x00


	//----- nvinfo : EIATTR_SPARSE_MMA_MASK
	.align		4
.L_13:
        /*0038*/ 	.byte	0x03, 0x50
        /*003a*/ 	.short	0x0000


	//----- nvinfo : EIATTR_MAXREG_COUNT
	.align		4
        /*003c*/ 	.byte	0x03, 0x1b
        /*003e*/ 	.short	0x00ff


	//----- nvinfo : EIATTR_NUM_BARRIERS
	.align		4
        /*0040*/ 	.byte	0x02, 0x4c
        /*0042*/ 	.byte	0x01
	.zero		1


	//----- nvinfo : EIATTR_MERCURY_ISA_VERSION
	.align		4
        /*0044*/ 	.byte	0x03, 0x5f
        /*0046*/ 	.short	0x0101


	//----- nvinfo : EIATTR_COOP_GROUP_MASK_REGIDS
	.align		4
        /*0048*/ 	.byte	0x04, 0x29
        /*004a*/ 	.short	(.L_15 - .L_14)


	//   ....[0]....
.L_14:
        /*004c*/ 	.word	0xffffffff


	//   ....[1]....
        /*0050*/ 	.word	0xffffffff


	//   ....[2]....
        /*0054*/ 	.word	0xffffffff


	//   ....[3]....
        /*0058*/ 	.word	0xffffffff


	//   ....[4]....
        /*005c*/ 	.word	0xffffffff


	//   ....[5]....
        /*0060*/ 	.word	0xffffffff


	//   ....[6]....
        /*0064*/ 	.word	0xffffffff


	//   ....[7]....
        /*0068*/ 	.word	0xffffffff


	//   ....[8]....
        /*006c*/ 	.word	0xffffffff


	//   ....[9]....
        /*0070*/ 	.word	0xffffffff


	//   ....[10]....
        /*0074*/ 	.word	0xffffffff


	//   ....[11]....
        /*0078*/ 	.word	0xffffffff


	//   ....[12]....
        /*007c*/ 	.word	0xffffffff


	//   ....[13]....
        /*0080*/ 	.word	0xffffffff


	//   ....[14]....
        /*0084*/ 	.word	0xffffffff


	//   ....[15]....
        /*0088*/ 	.word	0xffffffff


	//   ....[16]....
        /*008c*/ 	.word	0xffffffff


	//   ....[17]....
        /*0090*/ 	.word	0xffffffff


	//   ....[18]....
        /*0094*/ 	.word	0xffffffff


	//   ....[19]....
        /*0098*/ 	.word	0xffffffff


	//   ....[20]....
        /*009c*/ 	.word	0xffffffff


	//   ....[21]....
        /*00a0*/ 	.word	0xffffffff


	//   ....[22]....
        /*00a4*/ 	.word	0xffffffff


	//   ....[23]....
        /*00a8*/ 	.word	0xffffffff


	//   ....[24]....
        /*00ac*/ 	.word	0xffffffff


	//   ....[25]....
        /*00b0*/ 	.word	0xffffffff


	//   ....[26]....
        /*00b4*/ 	.word	0xffffffff


	//   ....[27]....
        /*00b8*/ 	.word	0xffffffff


	//   ....[28]....
        /*00bc*/ 	.word	0xffffffff


	//   ....[29]....
        /*00c0*/ 	.word	0xffffffff


	//   ....[30]....
        /*00c4*/ 	.word	0xffffffff


	//   ....[31]....
        /*00c8*/ 	.word	0xffffffff


	//   ....[32]....
        /*00cc*/ 	.word	0xffffffff


	//   ....[33]....
        /*00d0*/ 	.word	0xffffffff


	//   ....[34]....
        /*00d4*/ 	.word	0xffffffff


	//   ....[35]....
        /*00d8*/ 	.word	0xffffffff


	//   ....[36]....
        /*00dc*/ 	.word	0xffffffff


	//   ....[37]....
        /*00e0*/ 	.word	0xffffffff


	//   ....[38]....
        /*00e4*/ 	.word	0xffffffff


	//   ....[39]....
        /*00e8*/ 	.word	0xffffffff


	//   ....[40]....
        /*00ec*/ 	.word	0xffffffff


	//----- nvinfo : EIATTR_COOP_GROUP_INSTR_OFFSETS
	.align		4
.L_15:
        /*00f0*/ 	.byte	0x04, 0x28
        /*00f2*/ 	.short	(.L_17 - .L_16)


	//   ....[0]....
.L_16:
        /*00f4*/ 	.word	0x00000580


	//   ....[1]....
        /*00f8*/ 	.word	0x000005b0


	//   ....[2]....
        /*00fc*/ 	.word	0x000005d0


	//   ....[3]....
        /*0100*/ 	.word	0x000005f0


	//   ....[4]....
        /*0104*/ 	.word	0x00000630


	//   ....[5]....
        /*0108*/ 	.word	0x00000650


	//   ....[6]....
        /*010c*/ 	.word	0x00000660


	//   ....[7]....
        /*0110*/ 	.word	0x00000670


	//   ....[8]....
        /*0114*/ 	.word	0x00000690


	//   ....[9]....
        /*0118*/ 	.word	0x000006b0


	//   ....[10]....
        /*011c*/ 	.word	0x000006c0


	//   ....[11]....
        /*0120*/ 	.word	0x000006d0


	//   ....[12]....
        /*0124*/ 	.word	0x000006f0


	//   ....[13]....
        /*0128*/ 	.word	0x00000710


	//   ....[14]....
        /*012c*/ 	.word	0x00000720


	//   ....[15]....
        /*0130*/ 	.word	0x00000730


	//   ....[16]....
        /*0134*/ 	.word	0x00000760


	//   ....[17]....
        /*0138*/ 	.word	0x00000790


	//   ....[18]....
        /*013c*/ 	.word	0x000007b0


	//   ....[19]....
        /*0140*/ 	.word	0x000007d0


	//   ....[20]....
        /*0144*/ 	.word	0x00000890


	//   ....[21]....
        /*0148*/ 	.word	0x000008a0


	//   ....[22]....
        /*014c*/ 	.word	0x000008b0


	//   ....[23]....
        /*0150*/ 	.word	0x000008c0


	//   ....[24]....
        /*0154*/ 	.word	0x000008e0


	//   ....[25]....
        /*0158*/ 	.word	0x00000900


	//   ....[26]....
        /*015c*/ 	.word	0x00000910


	//   ....[27]....
        /*0160*/ 	.word	0x00000920


	//   ....[28]....
        /*0164*/ 	.word	0x00000940


	//   ....[29]....
        /*0168*/ 	.word	0x00000960


	//   ....[30]....
        /*016c*/ 	.word	0x00000970


	//   ....[31]....
        /*0170*/ 	.word	0x00000980


	//   ....[32]....
        /*0174*/ 	.word	0x000009a0


	//   ....[33]....
        /*0178*/ 	.word	0x000009c0


	//   ....[34]....
        /*017c*/ 	.word	0x000009d0


	//   ....[35]....
        /*0180*/ 	.word	0x000009e0


	//   ....[36]....
        /*0184*/ 	.word	0x00000a00


	//   ....[37]....
        /*0188*/ 	.word	0x00000a20


	//   ....[38]....
        /*018c*/ 	.word	0x00000a30


	//   ....[39]....
        /*0190*/ 	.word	0x00000a40


	//   ....[40]....
        /*0194*/ 	.word	0x00000a50


	//----- nvinfo : EIATTR_VRC_CTA_INIT_COUNT
	.align		4
.L_17:
        /*0198*/ 	.byte	0x02, 0x4a
	.zero		1
	.zero		1


	//----- nvinfo : EIATTR_EXIT_INSTR_OFFSETS
	.align		4
        /*019c*/ 	.byte	0x04, 0x1c
        /*019e*/ 	.short	(.L_19 - .L_18)


	//   ....[0]....
.L_18:
        /*01a0*/ 	.word	0x00000a60


	//   ....[1]....
        /*01a4*/ 	.word	0x00000b10


	//----- nvinfo : EIATTR_CRS_STACK_SIZE
	.align		4
.L_19:
        /*01a8*/ 	.byte	0x04, 0x1e
        /*01aa*/ 	.short	(.L_21 - .L_20)
.L_20:
        /*01ac*/ 	.word	0x00000000


	//----- nvinfo : EIATTR_CBANK_PARAM_SIZE
	.align		4
.L_21:
        /*01b0*/ 	.byte	0x03, 0x19
        /*01b2*/ 	.short	0x0014


	//----- nvinfo : EIATTR_PARAM_CBANK
	.align		4
        /*01b4*/ 	.byte	0x04, 0x0a
        /*01b6*/ 	.short	(.L_23 - .L_22)
	.align		4
.L_22:
        /*01b8*/ 	.word	index@(.nv.constant0._Z16reduction_kernelP7ComplexPKS_i)
        /*01bc*/ 	.short	0x0380
        /*01be*/ 	.short	0x0014


	//----- nvinfo : EIATTR_SW_WAR
	.align		4
.L_23:
        /*01c0*/ 	.byte	0x04, 0x36
        /*01c2*/ 	.short	(.L_25 - .L_24)
.L_24:
        /*01c4*/ 	.word	0x00000008
.L_25:


//--------------------- .nv.callgraph             --------------------------
	.section	.nv.callgraph,"",@"SHT_CUDA_CALLGRAPH"
	.align	4
	.sectionentsize	8
	.align		4
        /*0000*/ 	.word	0x00000000
	.align		4
        /*0004*/ 	.word	0xffffffff
	.align		4
        /*0008*/ 	.word	0x00000000
	.align		4
        /*000c*/ 	.word	0xfffffffe
	.align		4
        /*0010*/ 	.word	0x00000000
	.align		4
        /*0014*/ 	.word	0xfffffffd
	.align		4
        /*0018*/ 	.word	0x00000000
	.align		4
        /*001c*/ 	.word	0xfffffffc


//--------------------- .text._Z16reduction_kernelP7ComplexPKS_i --------------------------
	.section	.text._Z16reduction_kernelP7ComplexPKS_i,"ax",@progbits
	.align	128
        .global         _Z16reduction_kernelP7ComplexPKS_i
        .type           _Z16reduction_kernelP7ComplexPKS_i,@function
        .size           _Z16reduction_kernelP7ComplexPKS_i,(.L_x_7 - _Z16reduction_kernelP7ComplexPKS_i)
        .other          _Z16reduction_kernelP7ComplexPKS_i,@"STO_CUDA_ENTRY STV_DEFAULT"
_Z16reduction_kernelP7ComplexPKS_i:
.text._Z16reduction_kernelP7ComplexPKS_i:
[----:B------:R-:W-:Y:S01]  /*0000*/  LDC R1, c[0x0][0x37c] ;  /* 0x0000df00ff017b82 */ /* 0x000fe20000000800 */
[----:B------:R-:W0:Y:S01]  /*0010*/  S2R R0, SR_CTAID.X ;  /* 0x0000000000007919 */ /* 0x000e220000002500 */
[----:B------:R-:W0:Y:S06]  /*0020*/  LDCU UR5, c[0x0][0x360] ;  /* 0x00006c00ff0577ac */ /* 0x000e2c0008000800 */
[----:B------:R-:W1:Y:S01]  /*0030*/  LDC R9, c[0x0][0x370] ;  /* 0x0000dc00ff097b82 */ /* 0x000e620000000800 */
[----:B------:R-:W-:Y:S01]  /*0040*/  BSSY.RECONVERGENT B0, `(.L_x_0) ;  /* 0x0000053000007945 */ /* 0x000fe20003800200 */
[----:B------:R-:W0:Y:S01]  /*0050*/  S2R R3, SR_TID.X ;  /* 0x0000000000037919 */ /* 0x000e220000002100 */
[----:B------:R-:W2:Y:S01]  /*0060*/  LDCU UR8, c[0x0][0x390] ;  /* 0x00007200ff0877ac */ /* 0x000ea20008000800 */
[----:B------:R-:W-:-:S02]  /*0070*/  CS2R R4, SRZ ;  /* 0x0000000000047805 */ /* 0x000fc4000001ff00 */
[----:B------:R-:W-:Y:S01]  /*0080*/  CS2R R6, SRZ ;  /* 0x0000000000067805 */ /* 0x000fe2000001ff00 */
[----:B------:R-:W3:Y:S01]  /*0090*/  LDCU.64 UR6, c[0x0][0x358] ;  /* 0x00006b00ff0677ac */ /* 0x000ee20008000a00 */
[----:B0-----:R-:W-:-:S05]  /*00a0*/  IMAD R2, R0, UR5, R3 ;  /* 0x0000000500027c24 */ /* 0x001fca000f8e0203 */
[----:B--2---:R-:W-:-:S13]  /*00b0*/  ISETP.GE.AND P0, PT, R2, UR8, PT ;  /* 0x0000000802007c0c */ /* 0x004fda000bf06270 */
[----:B-1-3--:R-:W-:Y:S05]  /*00c0*/  @P0 BRA `(.L_x_1) ;  /* 0x0000000400280947 */ /* 0x00afea0003800000 */
[----:B------:R-:W-:Y:S01]  /*00d0*/  IMAD R9, R9, UR5, RZ ;  /* 0x0000000509097c24 */ /* 0x000fe2000f8e02ff */
[----:B------:R-:W-:Y:S03]  /*00e0*/  BSSY.RECONVERGENT B1, `(.L_x_2) ;  /* 0x000002f000017945 */ /* 0x000fe60003800200 */
[----:B------:R-:W0:Y:S01]  /*00f0*/  I2F.U32.RP R10, R9 ;  /* 0x00000009000a7306 */ /* 0x000e220000209000 */
[C---:B------:R-:W-:Y:S01]  /*0100*/  IMAD.IADD R6, R9.reuse, 0x1, R2 ;  /* 0x0000000109067824 */ /* 0x040fe200078e0202 */
[----:B------:R-:W-:Y:S01]  /*0110*/  ISETP.NE.U32.AND P2, PT, R9, RZ, PT ;  /* 0x000000ff0900720c */ /* 0x000fe20003f45070 */
[----:B------:R-:W-:-:S03]  /*0120*/  IMAD.MOV R11, RZ, RZ, -R9 ;  /* 0x000000ffff0b7224 */ /* 0x000fc600078e0a09 */
[C---:B------:R-:W-:Y:S02]  /*0130*/  ISETP.GE.AND P0, PT, R6.reuse, UR8, PT ;  /* 0x0000000806007c0c */ /* 0x040fe4000bf06270 */
[----:B------:R-:W-:Y:S02]  /*0140*/  VIMNMX R7, PT, PT, R6, UR8, !PT ;  /* 0x0000000806077c48 */ /* 0x000fe4000ffe0100 */
[----:B------:R-:W-:-:S04]  /*0150*/  SEL R8, RZ, 0x1, P0 ;  /* 0x00000001ff087807 */ /* 0x000fc80000000000 */
[----:B------:R-:W-:Y:S01]  /*0160*/  IADD3 R6, PT, PT, R7, -R6, -R8 ;  /* 0x8000000607067210 */ /* 0x000fe20007ffe808 */
[----:B0-----:R-:W0:Y:S02]  /*0170*/  MUFU.RCP R10, R10 ;  /* 0x0000000a000a7308 */ /* 0x001e240000001000 */
[----:B0-----:R-:W-:-:S06]  /*0180*/  VIADD R4, R10, 0xffffffe ;  /* 0x0ffffffe0a047836 */ /* 0x001fcc0000000000 */
[----:B------:R0:W1:Y:S02]  /*0190*/  F2I.FTZ.U32.TRUNC.NTZ R5, R4 ;  /* 0x0000000400057305 */ /* 0x000064000021f000 */
[----:B0-----:R-:W-:Y:S02]  /*01a0*/  IMAD.MOV.U32 R4, RZ, RZ, RZ ;  /* 0x000000ffff047224 */ /* 0x001fe400078e00ff */
[----:B-1----:R-:W-:-:S04]  /*01b0*/  IMAD R11, R11, R5, RZ ;  /* 0x000000050b0b7224 */ /* 0x002fc800078e02ff */
[----:B------:R-:W-:-:S06]  /*01c0*/  IMAD.HI.U32 R5, R5, R11, R4 ;  /* 0x0000000b05057227 */ /* 0x000fcc00078e0004 */
[----:B------:R-:W-:-:S04]  /*01d0*/  IMAD.HI.U32 R5, R5, R6, RZ ;  /* 0x0000000605057227 */ /* 0x000fc800078e00ff */
[----:B------:R-:W-:-:S04]  /*01e0*/  IMAD.MOV R4, RZ, RZ, -R5 ;  /* 0x000000ffff047224 */ /* 0x000fc800078e0a05 */
[----:B------:R-:W-:-:S05]  /*01f0*/  IMAD R6, R9, R4, R6 ;  /* 0x0000000409067224 */ /* 0x000fca00078e0206 */
[----:B------:R-:W-:-:S13]  /*0200*/  ISETP.GE.U32.AND P0, PT, R6, R9, PT ;  /* 0x000000090600720c */ /* 0x000fda0003f06070 */
[----:B------:R-:W-:Y:S02]  /*0210*/  @P0 IMAD.IADD R6, R6, 0x1, -R9 ;  /* 0x0000000106060824 */ /* 0x000fe400078e0a09 */
[----:B------:R-:W-:-:S03]  /*0220*/  @P0 VIADD R5, R5, 0x1 ;  /* 0x0000000105050836 */ /* 0x000fc60000000000 */
[----:B------:R-:W-:Y:S02]  /*0230*/  ISETP.GE.U32.AND P1, PT, R6, R9, PT ;  /* 0x000000090600720c */ /* 0x000fe40003f26070 */
[----:B------:R-:W-:-:S11]  /*0240*/  CS2R R6, SRZ ;  /* 0x0000000000067805 */ /* 0x000fd6000001ff00 */
[----:B------:R-:W-:Y:S01]  /*0250*/  @P1 VIADD R5, R5, 0x1 ;  /* 0x0000000105051836 */ /* 0x000fe20000000000 */
[----:B------:R-:W-:-:S05]  /*0260*/  @!P2 LOP3.LUT R5, RZ, R9, RZ, 0x33, !PT ;  /* 0x00000009ff05a212 */ /* 0x000fca00078e33ff */
[----:B------:R-:W-:-:S05]  /*0270*/  IMAD.IADD R8, R8, 0x1, R5 ;  /* 0x0000000108087824 */ /* 0x000fca00078e0205 */
[C---:B------:R-:W-:Y:S02]  /*0280*/  LOP3.LUT R4, R8.reuse, 0x3, RZ, 0xc0, !PT ;  /* 0x0000000308047812 */ /* 0x040fe400078ec0ff */
[----:B------:R-:W-:Y:S02]  /*0290*/  ISETP.GE.U32.AND P0, PT, R8, 0x3, PT ;  /* 0x000000030800780c */ /* 0x000fe40003f06070 */
[----:B------:R-:W-:Y:S02]  /*02a0*/  ISETP.NE.AND P1, PT, R4, 0x3, PT ;  /* 0x000000030400780c */ /* 0x000fe40003f25270 */
[----:B------:R-:W-:-:S11]  /*02b0*/  CS2R R4, SRZ ;  /* 0x0000000000047805 */ /* 0x000fd6000001ff00 */
[----:B------:R-:W-:Y:S05]  /*02c0*/  @!P1 BRA `(.L_x_3) ;  /* 0x0000000000409947 */ /* 0x000fea0003800000 */
[----:B------:R-:W0:Y:S01]  /*02d0*/  LDC.64 R16, c[0x0][0x388] ;  /* 0x0000e200ff107b82 */ /* 0x000e220000000a00 */
[----:B------:R-:W-:-:S05]  /*02e0*/  VIADD R6, R8, 0x1 ;  /* 0x0000000108067836 */ /* 0x000fca0000000000 */
[----:B------:R-:W-:Y:S02]  /*02f0*/  LOP3.LUT R8, R6, 0x3, RZ, 0xc0, !PT ;  /* 0x0000000306087812 */ /* 0x000fe400078ec0ff */
[----:B------:R-:W-:-:S03]  /*0300*/  CS2R R6, SRZ ;  /* 0x0000000000067805 */ /* 0x000fc6000001ff00 */
[----:B------:R-:W-:Y:S01]  /*0310*/  IMAD.MOV R8, RZ, RZ, -R8 ;  /* 0x000000ffff087224 */ /* 0x000fe200078e0a08 */
[----:B0-----:R-:W-:-:S05]  /*0320*/  IADD3 R16, P1, PT, R16, 0x8, RZ ;  /* 0x0000000810107810 */ /* 0x001fca0007f3e0ff */
[----:B------:R-:W-:-:S08]  /*0330*/  IMAD.X R17, RZ, RZ, R17, P1 ;  /* 0x000000ffff117224 */ /* 0x000fd000008e0611 */
.L_x_4:
[----:B------:R-:W-:-:S05]  /*0340*/  IMAD.WIDE R10, R2, 0x10, R16 ;  /* 0x00000010020a7825 */ /* 0x000fca00078e0210 */
[----:B------:R-:W2:Y:S04]  /*0350*/  LDG.E.64 R12, desc[UR6][R10.64+-0x8] ;  /* 0xfffff8060a0c7981 */ /* 0x000ea8000c1e1b00 */
[----:B------:R-:W3:Y:S01]  /*0360*/  LDG.E.64 R14, desc[UR6][R10.64] ;  /* 0x000000060a0e7981 */ /* 0x000ee2000c1e1b00 */
[----:B------:R-:W-:Y:S02]  /*0370*/  VIADD R8, R8, 0x1 ;  /* 0x0000000108087836 */ /* 0x000fe40000000000 */
[----:B------:R-:W-:-:S03]  /*0380*/  IMAD.IADD R2, R9, 0x1, R2 ;  /* 0x0000000109027824 */ /* 0x000fc600078e0202 */
[----:B------:R-:W-:Y:S01]  /*0390*/  ISETP.NE.AND P1, PT, R8, RZ, PT ;  /* 0x000000ff0800720c */ /* 0x000fe20003f25270 */
[----:B--2---:R-:W-:Y:S02]  /*03a0*/  DADD R6, R12, R6 ;  /* 0x000000000c067229 */ /* 0x004fe40000000006 */
[----:B---3--:R-:W-:-:S10]  /*03b0*/  DADD R4, R14, R4 ;  /* 0x000000000e047229 */ /* 0x008fd40000000004 */
[----:B------:R-:W-:Y:S05]  /*03c0*/  @P1 BRA `(.L_x_4) ;  /* 0xfffffffc00dc1947 */ /* 0x000fea000383ffff */
.L_x_3:
[----:B------:R-:W-:Y:S05]  /*03d0*/  BSYNC.RECONVERGENT B1 ;  /* 0x0000000000017941 */ /* 0x000fea0003800200 */
.L_x_2:
[----:B------:R-:W-:Y:S05]  /*03e0*/  @!P0 BRA `(.L_x_1) ;  /* 0x0000000000608947 */ /* 0x000fea0003800000 */
.L_x_5:
[----:B------:R-:W0:Y:S02]  /*03f0*/  LDC.64 R26, c[0x0][0x388] ;  /* 0x0000e200ff1a7b82 */ /* 0x000e240000000a00 */
[----:B0-----:R-:W-:-:S05]  /*0400*/  IMAD.WIDE R26, R2, 0x10, R26 ;  /* 0x00000010021a7825 */ /* 0x001fca00078e021a */
[----:B------:R-:W2:Y:S01]  /*0410*/  LDG.E.64 R10, desc[UR6][R26.64] ;  /* 0x000000061a0a7981 */ /* 0x000ea2000c1e1b00 */
[----:B------:R-:W-:-:S03]  /*0420*/  IMAD.WIDE R28, R9, 0x10, R26 ;  /* 0x00000010091c7825 */ /* 0x000fc600078e021a */
[----:B------:R-:W3:Y:S04]  /*0430*/  LDG.E.64 R12, desc[UR6][R26.64+0x8] ;  /* 0x000008061a0c7981 */ /* 0x000ee8000c1e1b00 */
[----:B------:R-:W4:Y:S04]  /*0440*/  LDG.E.64 R24, desc[UR6][R28.64] ;  /* 0x000000061c187981 */ /* 0x000f28000c1e1b00 */
[----:B------:R0:W5:Y:S02]  /*0450*/  LDG.E.64 R22, desc[UR6][R28.64+0x8] ;  /* 0x000008061c167981 */ /* 0x000164000c1e1b00 */
[----:B0-----:R-:W-:-:S05]  /*0460*/  IMAD.WIDE R28, R9, 0x10, R28 ;  /* 0x00000010091c7825 */ /* 0x001fca00078e021c */
[----:B------:R-:W5:Y:S01]  /*0470*/  LDG.E.64 R20, desc[UR6][R28.64] ;  /* 0x000000061c147981 */ /* 0x000f62000c1e1b00 */
[----:B------:R-:W-:-:S03]  /*0480*/  IMAD.WIDE R16, R9, 0x10, R28 ;  /* 0x0000001009107825 */ /* 0x000fc600078e021c */
[----:B------:R-:W5:Y:S04]  /*0490*/  LDG.E.64 R18, desc[UR6][R28.64+0x8] ;  /* 0x000008061c127981 */ /* 0x000f68000c1e1b00 */
[----:B------:R-:W5:Y:S04]  /*04a0*/  LDG.E.64 R14, desc[UR6][R16.64] ;  /* 0x00000006100e7981 */ /* 0x000f68000c1e1b00 */
[----:B------:R-:W5:Y:S01]  /*04b0*/  LDG.E.64 R16, desc[UR6][R16.64+0x8] ;  /* 0x0000080610107981 */ /* 0x000f62000c1e1b00 */
[----:B------:R-:W-:-:S05]  /*04c0*/  IMAD R2, R9, 0x4, R2 ;  /* 0x0000000409027824 */ /* 0x000fca00078e0202 */
[----:B------:R-:W-:Y:S01]  /*04d0*/  ISETP.GE.AND P0, PT, R2, UR8, PT ;  /* 0x0000000802007c0c */ /* 0x000fe2000bf06270 */
[----:B--2---:R-:W-:Y:S02]  /*04e0*/  DADD R10, R10, R6 ;  /* 0x000000000a0a7229 */ /* 0x004fe40000000006 */
[----:B---3--:R-:W-:-:S06]  /*04f0*/  DADD R12, R12, R4 ;  /* 0x000000000c0c7229 */ /* 0x008fcc0000000004 */
[----:B----4-:R-:W-:Y:S02]  /*0500*/  DADD R10, R10, R24 ;  /* 0x000000000a0a7229 */ /* 0x010fe40000000018 */
[----:B-----5:R-:W-:-:S06]  /*0510*/  DADD R12, R12, R22 ;  /* 0x000000000c0c7229 */ /* 0x020fcc0000000016 */
[----:B------:R-:W-:Y:S02]  /*0520*/  DADD R10, R10, R20 ;  /* 0x000000000a0a7229 */ /* 0x000fe40000000014 */
[----:B------:R-:W-:-:S06]  /*0530*/  DADD R12, R12, R18 ;  /* 0x000000000c0c7229 */ /* 0x000fcc0000000012 */
[----:B------:R-:W-:Y:S02]  /*0540*/  DADD R6, R10, R14 ;  /* 0x000000000a067229 */ /* 0x000fe4000000000e */
[----:B------:R-:W-:Y:S01]  /*0550*/  DADD R4, R12, R16 ;  /* 0x000000000c047229 */ /* 0x000fe20000000010 */
[----:B------:R-:W-:Y:S10]  /*0560*/  @!P0 BRA `(.L_x_5) ;  /* 0xfffffffc00a08947 */ /* 0x000ff4000383ffff */
.L_x_1:
[----:B------:R-:W-:Y:S05]  /*0570*/  BSYNC.RECONVERGENT B0 ;  /* 0x0000000000007941 */ /* 0x000fea0003800200 */
.L_x_0:
[----:B------:R-:W-:Y:S01]  /*0580*/  SHFL.BFLY PT, R9, R7, 0x10, 0x1f ;  /* 0x0e001f0007097f89 */ /* 0x000fe200000e0000 */
[----:B------:R-:W-:Y:S01]  /*0590*/  UIADD3 UR4, UPT, UPT, UR5, 0x1f, URZ ;  /* 0x0000001f05047890 */ /* 0x000fe2000fffe0ff */
[----:B------:R-:W-:Y:S02]  /*05a0*/  LOP3.LUT P0, RZ, R3, 0x1f, RZ, 0xc0, !PT ;  /* 0x0000001f03ff7812 */ /* 0x000fe4000780c0ff */
[----:B------:R-:W0:Y:S01]  /*05b0*/  SHFL.BFLY PT, R8, R6, 0x10, 0x1f ;  /* 0x0e001f0006087f89 */ /* 0x000e2200000e0000 */
[----:B------:R-:W-:-:S03]  /*05c0*/  USHF.R.U32.HI UR4, URZ, 0x5, UR4 ;  /* 0x00000005ff047899 */ /* 0x000fc60008011604 */
[----:B------:R-:W-:Y:S03]  /*05d0*/  SHFL.BFLY PT, R11, R5, 0x10, 0x1f ;  /* 0x0e001f00050b7f89 */ /* 0x000fe600000e0000 */
[----:B------:R-:W-:Y:S01]  /*05e0*/  ISETP.GE.U32.AND P1, PT, R3, UR4, PT ;  /* 0x0000000403007c0c */ /* 0x000fe2000bf26070 */
[----:B------:R-:W1:Y:S03]  /*05f0*/  SHFL.BFLY PT, R10, R4, 0x10, 0x1f ;  /* 0x0e001f00040a7f89 */ /* 0x000e6600000e0000 */
[----:B------:R-:W-:-:S09]  /*0600*/  @!P0 MOV R2, 0x400 ;  /* 0x0000040000028802 */ /* 0x000fd20000000f00 */
[----:B------:R-:W2:Y:S01]  /*0610*/  @!P1 S2R R17, SR_CgaCtaId ;  /* 0x0000000000119919 */ /* 0x000ea20000008800 */
[----:B0-----:R-:W-:-:S07]  /*0620*/  DADD R8, R8, R6 ;  /* 0x0000000008087229 */ /* 0x001fce0000000006 */
[----:B------:R-:W-:Y:S01]  /*0630*/  SHFL.BFLY PT, R13, R9, 0x8, 0x1f ;  /* 0x0d001f00090d7f89 */ /* 0x000fe200000e0000 */
[----:B-1----:R-:W-:-:S03]  /*0640*/  DADD R10, R10, R4 ;  /* 0x000000000a0a7229 */ /* 0x002fc60000000004 */
[----:B------:R-:W0:Y:S04]  /*0650*/  SHFL.BFLY PT, R12, R8, 0x8, 0x1f ;  /* 0x0d001f00080c7f89 */ /* 0x000e2800000e0000 */
[----:B------:R-:W-:Y:S04]  /*0660*/  SHFL.BFLY PT, R15, R11, 0x8, 0x1f ;  /* 0x0d001f000b0f7f89 */ /* 0x000fe800000e0000 */
[----:B------:R-:W1:Y:S01]  /*0670*/  SHFL.BFLY PT, R14, R10, 0x8, 0x1f ;  /* 0x0d001f000a0e7f89 */ /* 0x000e6200000e0000 */
        /* <DEDUP_REMOVED lines=12> */
[----:B------:R-:W3:Y:S01]  /*0740*/  @!P0 S2R R15, SR_CgaCtaId ;  /* 0x00000000000f8919 */ /* 0x000ee20000008800 */
[----:B0-----:R-:W-:-:S07]  /*0750*/  DADD R8, R6, R8 ;  /* 0x0000000006087229 */ /* 0x001fce0000000008 */
[----:B------:R-:W-:Y:S01]  /*0760*/  SHFL.BFLY PT, R13, R9, 0x1, 0x1f ;  /* 0x0c201f00090d7f89 */ /* 0x000fe200000e0000 */
[----:B-1----:R-:W-:Y:S01]  /*0770*/  DADD R10, R4, R10 ;  /* 0x00000000040a7229 */ /* 0x002fe2000000000a */
[----:B------:R-:W-:Y:S02]  /*0780*/  @!P1 MOV R4, 0x400 ;  /* 0x0000040000049802 */ /* 0x000fe40000000f00 */
[----:B------:R-:W0:Y:S02]  /*0790*/  SHFL.BFLY PT, R12, R8, 0x1, 0x1f ;  /* 0x0c201f00080c7f89 */ /* 0x000e2400000e0000 */
[----:B--2---:R-:W-:Y:S02]  /*07a0*/  @!P1 LEA R18, R17, R4, 0x18 ;  /* 0x0000000411129211 */ /* 0x004fe400078ec0ff */
[----:B------:R-:W-:Y:S01]  /*07b0*/  SHFL.BFLY PT, R7, R11, 0x1, 0x1f ;  /* 0x0c201f000b077f89 */ /* 0x000fe200000e0000 */
[----:B------:R-:W-:-:S03]  /*07c0*/  CS2R R4, SRZ ;  /* 0x0000000000047805 */ /* 0x000fc6000001ff00 */
[----:B------:R-:W1:Y:S01]  /*07d0*/  SHFL.BFLY PT, R6, R10, 0x1, 0x1f ;  /* 0x0c201f000a067f89 */ /* 0x000e6200000e0000 */
[----:B---3--:R-:W-:-:S04]  /*07e0*/  @!P0 LEA R2, R15, R2, 0x18 ;  /* 0x000000020f028211 */ /* 0x008fc800078ec0ff */
[C---:B------:R-:W-:Y:S01]  /*07f0*/  @!P0 LEA.HI R19, R3.reuse, R2, RZ, 0x1f ;  /* 0x0000000203138211 */ /* 0x040fe200078ff8ff */
[----:B------:R-:W-:Y:S01]  /*0800*/  @!P1 IMAD R2, R3, 0x10, R18 ;  /* 0x0000001003029824 */ /* 0x000fe200078e0212 */
[----:B0-----:R-:W-:-:S07]  /*0810*/  DADD R14, R8, R12 ;  /* 0x00000000080e7229 */ /* 0x001fce000000000c */
[----:B------:R-:W-:Y:S01]  /*0820*/  @!P0 STS.64 [R19], R14 ;  /* 0x0000000e13008388 */ /* 0x000fe20000000a00 */
[----:B-1----:R-:W-:Y:S01]  /*0830*/  DADD R16, R10, R6 ;  /* 0x000000000a107229 */ /* 0x002fe20000000006 */
[----:B------:R-:W-:-:S06]  /*0840*/  CS2R R6, SRZ ;  /* 0x0000000000067805 */ /* 0x000fcc000001ff00 */
[----:B------:R-:W-:Y:S01]  /*0850*/  @!P0 STS.64 [R19+0x8], R16 ;  /* 0x0000081013008388 */ /* 0x000fe20000000a00 */
[----:B------:R-:W-:Y:S01]  /*0860*/  BAR.SYNC.DEFER_BLOCKING 0x0 ;  /* 0x0000000000007b1d */ /* 0x000fe20000010000 */
[----:B------:R-:W-:-:S05]  /*0870*/  ISETP.NE.AND P0, PT, R3, RZ, PT ;  /* 0x000000ff0300720c */ /* 0x000fca0003f05270 */
[----:B------:R-:W0:Y:S04]  /*0880*/  @!P1 LDS.128 R4, [R2] ;  /* 0x0000000002049984 */ /* 0x000e280000000c00 */
[----:B0-----:R-:W-:Y:S04]  /*0890*/  SHFL.BFLY PT, R9, R5, 0x10, 0x1f ;  /* 0x0e001f0005097f89 */ /* 0x001fe800000e0000 */
        /* <DEDUP_REMOVED lines=22> */
[----:B------:R0:W2:Y:S01]  /*0a00*/  SHFL.BFLY PT, R3, R9, 0x1, 0x1f ;  /* 0x0c201f0009037f89 */ /* 0x0000a200000e0000 */
[----:B-1----:R-:W-:-:S03]  /*0a10*/  DADD R10, R6, R10 ;  /* 0x00000000060a7229 */ /* 0x002fc6000000000a */
[----:B------:R0:W1:Y:S04]  /*0a20*/  SHFL.BFLY PT, R2, R8, 0x1, 0x1f ;  /* 0x0c201f0008027f89 */ /* 0x00006800000e0000 */
[----:B------:R0:W3:Y:S04]  /*0a30*/  SHFL.BFLY PT, R13, R11, 0x1, 0x1f ;  /* 0x0c201f000b0d7f89 */ /* 0x0000e800000e0000 */
[----:B------:R0:W4:Y:S01]  /*0a40*/  SHFL.BFLY PT, R12, R10, 0x1, 0x1f ;  /* 0x0c201f000a0c7f89 */ /* 0x00012200000e0000 */
[----:B------:R-:W-:Y:S01]  /*0a50*/  NOP ;  /* 0x0000000000007918 */ /* 0x000fe20000000000 */
[----:B------:R-:W-:Y:S05]  /*0a60*/  @P0 EXIT ;  /* 0x000000000000094d */ /* 0x000fea0003800000 */
[----:B------:R-:W5:Y:S01]  /*0a70*/  S2UR UR5, SR_CgaCtaId ;  /* 0x00000000000579c3 */ /* 0x000f620000008800 */
[----:B------:R-:W-:Y:S01]  /*0a80*/  UMOV UR4, 0x400 ;  /* 0x0000040000047882 */ /* 0x000fe20000000000 */
[----:B012---:R-:W-:Y:S02]  /*0a90*/  DADD R8, R8, R2 ;  /* 0x0000000008087229 */ /* 0x007fe40000000002 */
[----:B---34-:R-:W-:-:S04]  /*0aa0*/  DADD R10, R10, R12 ;  /* 0x000000000a0a7229 */ /* 0x018fc8000000000c */
[----:B------:R-:W0:Y:S01]  /*0ab0*/  LDC.64 R4, c[0x0][0x380] ;  /* 0x0000e000ff047b82 */ /* 0x000e220000000a00 */
[----:B-----5:R-:W-:Y:S01]  /*0ac0*/  ULEA UR4, UR5, UR4, 0x18 ;  /* 0x0000000405047291 */ /* 0x020fe2000f8ec0ff */
[----:B0-----:R-:W-:-:S08]  /*0ad0*/  IMAD.WIDE.U32 R2, R0, 0x10, R4 ;  /* 0x0000001000027825 */ /* 0x001fd000078e0004 */
[----:B------:R-:W-:Y:S04]  /*0ae0*/  STS.128 [UR4], R8 ;  /* 0x00000008ff007988 */ /* 0x000fe80008000c04 */
[----:B------:R-:W-:Y:S04]  /*0af0*/  STG.E.64 desc[UR6][R2.64], R8 ;  /* 0x0000000802007986 */ /* 0x000fe8000c101b06 */
[----:B------:R-:W-:Y:S01]  /*0b00*/  STG.E.64 desc[UR6][R2.64+0x8], R10 ;  /* 0x0000080a02007986 */ /* 0x000fe2000c101b06 */
[----:B------:R-:W-:Y:S05]  /*0b10*/  EXIT ;  /* 0x000000000000794d */ /* 0x000fea0003800000 */
.L_x_6:
[----:B------:R-:W-:-:S00]  /*0b20*/  BRA `(.L_x_6) ;  /* 0xfffffffc00fc7947 */ /* 0x000fc0000383ffff */
[----:B------:R-:W-:-:S00]  /*0b30*/  NOP ;  /* 0x0000000000007918 */ /* 0x000fc00000000000 */
        /* <DEDUP_REMOVED lines=12> */
.L_x_7:


//--------------------- .nv.shared._Z16reduction_kernelP7ComplexPKS_i --------------------------
	.section	.nv.shared._Z16reduction_kernelP7ComplexPKS_i,"aw",@nobits
	.sectionflags	@""
	.align	8
.nv.shared._Z16reduction_kernelP7ComplexPKS_i:
	.zero		2048


//--------------------- .nv.shared.reserved.0     --------------------------
	.section	.nv.shared.reserved.0,"aw",@nobits
	.weak		__nv_reservedSMEM_offset_0_alias
	.size		__nv_reservedSMEM_offset_0_alias, 0, 64
	.other		__nv_reservedSMEM_offset_0_alias,@"STO_CUDA_RESERVED_SHARED STV_DEFAULT"
__nv_reservedSMEM_offset_0_alias:
	.zero		0
	.zero		64


//--------------------- .nv.constant0._Z16reduction_kernelP7ComplexPKS_i --------------------------
	.section	.nv.constant0._Z16reduction_kernelP7ComplexPKS_i,"a",@progbits
	.sectionflags	@""
	.align	4
.nv.constant0._Z16reduction_kernelP7ComplexPKS_i:
	.zero		916


//--------------------- SYMBOLS --------------------------

	.type		.nv.reservedSmem.offset0,@object
	.size		.nv.reservedSmem.offset0,0x4
	.type		.nv.reservedSmem.cap,@object
	.size		.nv.reservedSmem.cap,0x4
